	.headerflags	@"EF_CUDA_TEXMODE_UNIFIED EF_CUDA_64BIT_ADDRESS EF_CUDA_ACCELERATORS EF_CUDA_SM90 EF_CUDA_VIRTUAL_SM(EF_CUDA_SM90)"
	.elftype	@"ET_EXEC"


//--------------------- .nv.info                  --------------------------
	.section	.nv.info,"",@"SHT_CUDA_INFO"
	.align	4


	//----- nvinfo : EIATTR_REGCOUNT
	.align		4
        /*0000*/ 	.byte	0x04, 0x2f
        /*0002*/ 	.short	(.L_3 - .L_2)
	.align		4
.L_2:
        /*0004*/ 	.word	index@(triton_poi_fused_cat_21)
        /*0008*/ 	.word	0x0000001a


	//----- nvinfo : EIATTR_MIN_STACK_SIZE
	.align		4
.L_3:
        /*000c*/ 	.byte	0x04, 0x12
        /*000e*/ 	.short	(.L_5 - .L_4)
	.align		4
.L_4:
        /*0010*/ 	.word	index@(triton_poi_fused_cat_21)
        /*0014*/ 	.word	0x00000000


	//----- nvinfo : EIATTR_FRAME_SIZE
	.align		4
.L_5:
        /*0018*/ 	.byte	0x04, 0x11
        /*001a*/ 	.short	(.L_7 - .L_6)
	.align		4
.L_6:
        /*001c*/ 	.word	index@(triton_poi_fused_cat_21)
        /*0020*/ 	.word	0x00000000


	//----- nvinfo : EIATTR_MIN_STACK_SIZE
	.align		4
.L_7:
        /*0024*/ 	.byte	0x04, 0x12
        /*0026*/ 	.short	(.L_9 - .L_8)
	.align		4
.L_8:
        /*0028*/ 	.word	index@(triton_poi_fused_cat_21)
        /*002c*/ 	.word	0x00000000
.L_9:


//--------------------- .nv.info.triton_poi_fused_cat_21 --------------------------
	.section	.nv.info.triton_poi_fused_cat_21,"",@"SHT_CUDA_INFO"
	.sectionflags	@""
	.align	4


	//----- nvinfo : EIATTR_CUDA_API_VERSION
	.align		4
        /*0000*/ 	.byte	0x04, 0x37
        /*0002*/ 	.short	(.L_11 - .L_10)
.L_10:
        /*0004*/ 	.word	0x0000007c


	//----- nvinfo : EIATTR_KPARAM_INFO
	.align		4
.L_11:
        /*0008*/ 	.byte	0x04, 0x17
        /*000a*/ 	.short	(.L_13 - .L_12)
.L_12:
        /*000c*/ 	.word	0x00000000
        /*0010*/ 	.short	0x0007
        /*0012*/ 	.short	0x0038
        /*0014*/ 	.byte	0x00, 0xf0, 0x11, 0x00


	//----- nvinfo : EIATTR_KPARAM_INFO
	.align		4
.L_13:
        /*0018*/ 	.byte	0x04, 0x17
        /*001a*/ 	.short	(.L_15 - .L_14)
.L_14:
        /*001c*/ 	.word	0x00000000
        /*0020*/ 	.short	0x0006
        /*0022*/ 	.short	0x0030
        /*0024*/ 	.byte	0x00, 0xf4, 0x21, 0x00


	//----- nvinfo : EIATTR_KPARAM_INFO
	.align		4
.L_15:
        /*0028*/ 	.byte	0x04, 0x17
        /*002a*/ 	.short	(.L_17 - .L_16)
.L_16:
        /*002c*/ 	.word	0x00000000
        /*0030*/ 	.short	0x0005
        /*0032*/ 	.short	0x0028
        /*0034*/ 	.byte	0x00, 0xf4, 0x21, 0x00


	//----- nvinfo : EIATTR_KPARAM_INFO
	.align		4
.L_17:
        /*0038*/ 	.byte	0x04, 0x17
        /*003a*/ 	.short	(.L_19 - .L_18)
.L_18:
        /*003c*/ 	.word	0x00000000
        /*0040*/ 	.short	0x0004
        /*0042*/ 	.short	0x0020
        /*0044*/ 	.byte	0x00, 0xf4, 0x21, 0x00


	//----- nvinfo : EIATTR_KPARAM_INFO
	.align		4
.L_19:
        /*0048*/ 	.byte	0x04, 0x17
        /*004a*/ 	.short	(.L_21 - .L_20)
.L_20:
        /*004c*/ 	.word	0x00000000
        /*0050*/ 	.short	0x0003
        /*0052*/ 	.short	0x0018
        /*0054*/ 	.byte	0x00, 0xf4, 0x21, 0x00


	//----- nvinfo : EIATTR_KPARAM_INFO
	.align		4
.L_21:
        /*0058*/ 	.byte	0x04, 0x17
        /*005a*/ 	.short	(.L_23 - .L_22)
.L_22:
        /*005c*/ 	.word	0x00000000
        /*0060*/ 	.short	0x0002
        /*0062*/ 	.short	0x0010
        /*0064*/ 	.byte	0x00, 0xf4, 0x21, 0x00


	//----- nvinfo : EIATTR_KPARAM_INFO
	.align		4
.L_23:
        /*0068*/ 	.byte	0x04, 0x17
        /*006a*/ 	.short	(.L_25 - .L_24)
.L_24:
        /*006c*/ 	.word	0x00000000
        /*0070*/ 	.short	0x0001
        /*0072*/ 	.short	0x0008
        /*0074*/ 	.byte	0x00, 0xf4, 0x21, 0x00


	//----- nvinfo : EIATTR_KPARAM_INFO
	.align		4
.L_25:
        /*0078*/ 	.byte	0x04, 0x17
        /*007a*/ 	.short	(.L_27 - .L_26)
.L_26:
        /*007c*/ 	.word	0x00000000
        /*0080*/ 	.short	0x0000
        /*0082*/ 	.short	0x0000
        /*0084*/ 	.byte	0x00, 0xf4, 0x21, 0x00


	//----- nvinfo : EIATTR_SPARSE_MMA_MASK
	.align		4
.L_27:
        /*0088*/ 	.byte	0x03, 0x50
        /*008a*/ 	.short	0x0000


	//----- nvinfo : EIATTR_MAXREG_COUNT
	.align		4
        /*008c*/ 	.byte	0x03, 0x1b
        /*008e*/ 	.short	0x00ff


	//----- nvinfo : EIATTR_EXIT_INSTR_OFFSETS
	.align		4
        /*0090*/ 	.byte	0x04, 0x1c
        /*0092*/ 	.short	(.L_29 - .L_28)


	//   ....[0]....
.L_28:
        /*0094*/ 	.word	0x00000660


	//----- nvinfo : EIATTR_REQNTID
	.align		4
.L_29:
        /*0098*/ 	.byte	0x04, 0x10
        /*009a*/ 	.short	(.L_31 - .L_30)
.L_30:
        /*009c*/ 	.word	0x00000100
        /*00a0*/ 	.word	0x00000001
        /*00a4*/ 	.word	0x00000001


	//----- nvinfo : EIATTR_CBANK_PARAM_SIZE
	.align		4
.L_31:
        /*00a8*/ 	.byte	0x03, 0x19
        /*00aa*/ 	.short	0x003c


	//----- nvinfo : EIATTR_PARAM_CBANK
	.align		4
        /*00ac*/ 	.byte	0x04, 0x0a
        /*00ae*/ 	.short	(.L_33 - .L_32)
	.align		4
.L_32:
        /*00b0*/ 	.word	index@(.nv.constant0.triton_poi_fused_cat_21)
        /*00b4*/ 	.short	0x0210
        /*00b6*/ 	.short	0x003c


	//----- nvinfo : EIATTR_SW_WAR
	.align		4
.L_33:
        /*00b8*/ 	.byte	0x04, 0x36
        /*00ba*/ 	.short	(.L_35 - .L_34)
.L_34:
        /*00bc*/ 	.word	0x00000008
.L_35:


//--------------------- .nv.callgraph             --------------------------
	.section	.nv.callgraph,"",@"SHT_CUDA_CALLGRAPH"
	.align	4
	.sectionentsize	8
	.align		4
        /*0000*/ 	.word	0x00000000
	.align		4
        /*0004*/ 	.word	0xffffffff
	.align		4
        /*0008*/ 	.word	0x00000000
	.align		4
        /*000c*/ 	.word	0xfffffffe
	.align		4
        /*0010*/ 	.word	0x00000000
	.align		4
        /*0014*/ 	.word	0xfffffffd
	.align		4
        /*0018*/ 	.word	0x00000000
	.align		4
        /*001c*/ 	.word	0xfffffffc


//--------------------- .nv.constant4             --------------------------
	.section	.nv.constant4,"a",@progbits
	.align	8
	.align		8
.nv.constant4:
        /*0000*/ 	.dword	_$_str
	.align		8
        /*0008*/ 	.dword	_$_str_$_2


//--------------------- .text.triton_poi_fused_cat_21 --------------------------
	.section	.text.triton_poi_fused_cat_21,"ax",@progbits
	.align	128
        .global         triton_poi_fused_cat_21
        .type           triton_poi_fused_cat_21,@function
        .size           triton_poi_fused_cat_21,(.L_x_1 - triton_poi_fused_cat_21)
        .other          triton_poi_fused_cat_21,@"STO_CUDA_ENTRY STV_DEFAULT"
triton_poi_fused_cat_21:
.text.triton_poi_fused_cat_21:
[----:B------:R-:W-:Y:S01]  /*0000*/  LDC R1, c[0x0][0x28] ;  /* 0x00000a00ff017b82 */ /* 0x000fe20000000800 */
[----:B------:R-:W1:Y:S01]  /*0010*/  S2R R0, SR_TID.X ;  /* 0x0000000000007919 */ /* 0x000e620000002100 */
[----:B------:R-:W-:Y:S01]  /*0020*/  IMAD.MOV.U32 R11, RZ, RZ, RZ ;  /* 0x000000ffff0b7224 */ /* 0x000fe200078e00ff */
[----:B------:R-:W-:-:S05]  /*0030*/  ULDC.64 UR4, c[0x0][0x208] ;  /* 0x0000820000047ab9 */ /* 0x000fca0000000a00 */
[----:B------:R-:W2:Y:S01]  /*0040*/  LDC.64 R16, c[0x0][0x218] ;  /* 0x00008600ff107b82 */ /* 0x000ea20000000a00 */
[----:B------:R-:W3:Y:S07]  /*0050*/  S2R R3, SR_CTAID.X ;  /* 0x0000000000037919 */ /* 0x000eee0000002500 */
[----:B------:R-:W4:Y:S08]  /*0060*/  LDC.64 R18, c[0x0][0x220] ;  /* 0x00008800ff127b82 */ /* 0x000f300000000a00 */
[----:B------:R-:W5:Y:S08]  /*0070*/  LDC.64 R8, c[0x0][0x230] ;  /* 0x00008c00ff087b82 */ /* 0x000f700000000a00 */
[----:B------:R-:W2:Y:S01]  /*0080*/  LDC.64 R6, c[0x0][0x238] ;  /* 0x00008e00ff067b82 */ /* 0x000ea20000000a00 */
[----:B-1----:R-:W-:-:S05]  /*0090*/  IMAD.SHL.U32 R0, R0, 0x2, RZ ;  /* 0x0000000200007824 */ /* 0x002fca00078e00ff */
[----:B------:R-:W-:-:S05]  /*00a0*/  LOP3.LUT R0, R0, 0x1fe, RZ, 0xc0, !PT ;  /* 0x000001fe00007812 */ /* 0x000fca00078ec0ff */
[----:B---3--:R-:W-:Y:S02]  /*00b0*/  IMAD R10, R3, 0x200, R0 ;  /* 0x00000200030a7824 */ /* 0x008fe400078e0200 */
[----:B------:R-:W1:Y:S03]  /*00c0*/  LDC.64 R2, c[0x0][0x228] ;  /* 0x00008a00ff027b82 */ /* 0x000e660000000a00 */
[----:B------:R-:W-:-:S04]  /*00d0*/  SHF.R.S32.HI R5, RZ, 0x1f, R10 ;  /* 0x0000001fff057819 */ /* 0x000fc8000001140a */
[----:B------:R-:W-:-:S04]  /*00e0*/  LEA.HI R4, R5, R10, RZ, 0xa ;  /* 0x0000000a05047211 */ /* 0x000fc800078f50ff */
[----:B------:R-:W-:-:S04]  /*00f0*/  SHF.R.S32.HI R15, RZ, 0xa, R4 ;  /* 0x0000000aff0f7819 */ /* 0x000fc80000011404 */
[----:B------:R-:W-:-:S04]  /*0100*/  LEA.HI R0, R15, R15, RZ, 0x8 ;  /* 0x0000000f0f007211 */ /* 0x000fc800078f40ff */
[----:B------:R-:W-:-:S05]  /*0110*/  LOP3.LUT R0, R0, 0xffffff00, RZ, 0xc0, !PT ;  /* 0xffffff0000007812 */ /* 0x000fca00078ec0ff */
[----:B------:R-:W-:Y:S02]  /*0120*/  IMAD.IADD R15, R15, 0x1, -R0 ;  /* 0x000000010f0f7824 */ /* 0x000fe400078e0a00 */
[----:B------:R-:W-:Y:S02]  /*0130*/  IMAD.MOV.U32 R0, RZ, RZ, RZ ;  /* 0x000000ffff007224 */ /* 0x000fe400078e00ff */
[C---:B-1----:R-:W-:Y:S01]  /*0140*/  IMAD.WIDE R2, R15.reuse, 0x4, R2 ;  /* 0x000000040f027825 */ /* 0x042fe200078e0202 */
[----:B------:R-:W-:-:S13]  /*0150*/  ISETP.GT.AND P1, PT, R15, 0x7f, PT ;  /* 0x0000007f0f00780c */ /* 0x000fda0003f24270 */
[----:B------:R-:W3:Y:S04]  /*0160*/  @P1 LDG.E.EL R0, desc[UR4][R2.64+-0x200] ;  /* 0xfffe000402001981 */ /* 0x000ee8000c2e1900 */
[----:B------:R1:W3:Y:S01]  /*0170*/  @P1 LDG.E.EL R11, desc[UR4][R2.64+-0x200] ;  /* 0xfffe0004020b1981 */ /* 0x0002e2000c2e1900 */
[----:B------:R-:W-:Y:S01]  /*0180*/  LEA.HI R20, R5, R10, RZ, 0x12 ;  /* 0x0000000a05147211 */ /* 0x000fe200078f90ff */
[----:B------:R-:W-:Y:S01]  /*0190*/  IMAD.MOV.U32 R12, RZ, RZ, RZ ;  /* 0x000000ffff0c7224 */ /* 0x000fe200078e00ff */
[----:B------:R-:W-:Y:S01]  /*01a0*/  LOP3.LUT R5, R4, 0xfffffc00, RZ, 0xc0, !PT ;  /* 0xfffffc0004057812 */ /* 0x000fe200078ec0ff */
[----:B------:R-:W-:Y:S01]  /*01b0*/  IMAD.MOV.U32 R14, RZ, RZ, RZ ;  /* 0x000000ffff0e7224 */ /* 0x000fe200078e00ff */
[----:B------:R-:W-:Y:S01]  /*01c0*/  SHF.R.S32.HI R13, RZ, 0x12, R20 ;  /* 0x00000012ff0d7819 */ /* 0x000fe20000011414 */
[----:B----4-:R-:W-:-:S04]  /*01d0*/  IMAD.WIDE R22, R15, 0x4, R18 ;  /* 0x000000040f167825 */ /* 0x010fc800078e0212 */
[----:B------:R-:W-:Y:S01]  /*01e0*/  IMAD.IADD R4, R10, 0x1, -R5 ;  /* 0x000000010a047824 */ /* 0x000fe200078e0a05 */
[----:B------:R-:W-:Y:S01]  /*01f0*/  LOP3.LUT R19, R20, 0xfffc0000, RZ, 0xc0, !PT ;  /* 0xfffc000014137812 */ /* 0x000fe200078ec0ff */
[----:B------:R-:W4:Y:S02]  /*0200*/  @P1 LDG.E.EL R12, desc[UR4][R22.64+-0x200] ;  /* 0xfffe0004160c1981 */ /* 0x000f24000c2e1900 */
[----:B------:R-:W-:Y:S01]  /*0210*/  IMAD R4, R13, 0x20000, R4 ;  /* 0x000200000d047824 */ /* 0x000fe200078e0204 */
[C---:B------:R-:W-:Y:S01]  /*0220*/  ISETP.GE.AND P0, PT, R15.reuse, 0x80, PT ;  /* 0x000000800f00780c */ /* 0x040fe20003f06270 */
[----:B------:R-:W4:Y:S02]  /*0230*/  @P1 LDG.E.EL R14, desc[UR4][R22.64+-0x200] ;  /* 0xfffe0004160e1981 */ /* 0x000f24000c2e1900 */
[----:B------:R-:W-:-:S05]  /*0240*/  IMAD R4, R15, 0x400, R4 ;  /* 0x000004000f047824 */ /* 0x000fca00078e0204 */
[----:B-1----:R-:W-:Y:S02]  /*0250*/  IADD3 R3, R4, -0x20000, RZ ;  /* 0xfffe000004037810 */ /* 0x002fe40007ffe0ff */
[----:B------:R-:W-:-:S03]  /*0260*/  CS2R R4, SRZ ;  /* 0x0000000000047805 */ /* 0x000fc6000001ff00 */
[----:B--2---:R-:W-:Y:S02]  /*0270*/  IMAD.WIDE R16, R3, 0x4, R16 ;  /* 0x0000000403107825 */ /* 0x004fe400078e0210 */
[----:B------:R-:W1:Y:S03]  /*0280*/  LDC.64 R2, c[0x0][0x210] ;  /* 0x00008400ff027b82 */ /* 0x000e660000000a00 */
[----:B------:R2:W4:Y:S01]  /*0290*/  @P1 LDG.E.64 R4, desc[UR4][R16.64] ;  /* 0x0000000410041981 */ /* 0x000522000c1e1b00 */
[----:B-----5:R-:W-:-:S04]  /*02a0*/  IMAD.WIDE R8, R15, 0x4, R8 ;  /* 0x000000040f087825 */ /* 0x020fc800078e0208 */
[----:B0-----:R-:W-:Y:S01]  /*02b0*/  IMAD.WIDE R6, R15, 0x4, R6 ;  /* 0x000000040f067825 */ /* 0x001fe200078e0206 */
[----:B--2---:R-:W-:-:S03]  /*02c0*/  HFMA2.MMA R16, -RZ, RZ, 0, 0 ;  /* 0x00000000ff107435 */ /* 0x004fc600000001ff */
[----:B------:R-:W-:Y:S01]  /*02d0*/  IMAD.IADD R20, R10, 0x1, -R19 ;  /* 0x000000010a147824 */ /* 0x000fe200078e0a13 */
[----:B------:R-:W-:Y:S01]  /*02e0*/  CS2R R18, SRZ ;  /* 0x0000000000127805 */ /* 0x000fe2000001ff00 */
[----:B------:R-:W-:Y:S02]  /*02f0*/  IMAD.MOV.U32 R15, RZ, RZ, RZ ;  /* 0x000000ffff0f7224 */ /* 0x000fe400078e00ff */
[----:B------:R-:W-:-:S03]  /*0300*/  IMAD R21, R13, 0x20000, R20 ;  /* 0x000200000d157824 */ /* 0x000fc600078e0214 */
[----:B------:R-:W2:Y:S04]  /*0310*/  @P1 LDG.E.EL R18, desc[UR4][R8.64+-0x200] ;  /* 0xfffe000408121981 */ /* 0x000ea8000c2e1900 */
[----:B------:R-:W5:Y:S04]  /*0320*/  @P1 LDG.E.EL R15, desc[UR4][R8.64+-0x200] ;  /* 0xfffe0004080f1981 */ /* 0x000f68000c2e1900 */
[----:B------:R-:W2:Y:S04]  /*0330*/  @P1 LDG.E.EL R19, desc[UR4][R6.64+-0x200] ;  /* 0xfffe000406131981 */ /* 0x000ea8000c2e1900 */
[----:B------:R0:W2:Y:S01]  /*0340*/  @P1 LDG.E.EL R16, desc[UR4][R6.64+-0x200] ;  /* 0xfffe000406101981 */ /* 0x0000a2000c2e1900 */
[----:B-1----:R-:W-:Y:S01]  /*0350*/  IMAD.WIDE R20, R21, 0x4, R2 ;  /* 0x0000000415147825 */ /* 0x002fe200078e0202 */
[----:B------:R-:W-:-:S06]  /*0360*/  CS2R R2, SRZ ;  /* 0x0000000000027805 */ /* 0x000fcc000001ff00 */
[----:B------:R-:W2:Y:S01]  /*0370*/  @!P0 LDG.E.64 R2, desc[UR4][R20.64] ;  /* 0x0000000414028981 */ /* 0x000ea2000c1e1b00 */
[----:B0-----:R-:W-:Y:S01]  /*0380*/  IMAD.MOV.U32 R7, RZ, RZ, 0x3e800000 ;  /* 0x3e800000ff077424 */ /* 0x001fe200078e00ff */
[----:B---3--:R-:W-:Y:S02]  /*0390*/  SEL R0, R0, RZ, P1 ;  /* 0x000000ff00007207 */ /* 0x008fe40000800000 */
[----:B------:R-:W-:-:S03]  /*03a0*/  SEL R11, R11, RZ, P1 ;  /* 0x000000ff0b0b7207 */ /* 0x000fc60000800000 */
[----:B------:R-:W-:Y:S02]  /*03b0*/  FADD R0, R0, 9.9999997473787516356e-06 ;  /* 0x3727c5ac00007421 */ /* 0x000fe40000000000 */
[----:B------:R-:W-:Y:S02]  /*03c0*/  FADD R11, R11, 9.9999997473787516356e-06 ;  /* 0x3727c5ac0b0b7421 */ /* 0x000fe40000000000 */
[----:B------:R-:W0:Y:S08]  /*03d0*/  MUFU.SQRT R13, R0 ;  /* 0x00000000000d7308 */ /* 0x000e300000002000 */
[----:B------:R-:W1:Y:S01]  /*03e0*/  MUFU.SQRT R8, R11 ;  /* 0x0000000b00087308 */ /* 0x000e620000002000 */
[----:B0-----:R-:W-:-:S02]  /*03f0*/  FSETP.GT.AND P2, PT, R13, 8.50705917302346158658e+37, PT ;  /* 0x7e8000000d00780b */ /* 0x001fc40003f44000 */
[----:B------:R-:W-:Y:S02]  /*0400*/  FSETP.GEU.AND P4, PT, R13, 1.175494350822287508e-38, PT ;  /* 0x008000000d00780b */ /* 0x000fe40003f8e000 */
[C---:B-1----:R-:W-:Y:S02]  /*0410*/  FSETP.GT.AND P3, PT, R8.reuse, 8.50705917302346158658e+37, PT ;  /* 0x7e8000000800780b */ /* 0x042fe40003f64000 */
[----:B------:R-:W-:-:S07]  /*0420*/  FSETP.GEU.AND P5, PT, R8, 1.175494350822287508e-38, PT ;  /* 0x008000000800780b */ /* 0x000fce0003fae000 */
[----:B------:R-:W-:-:S04]  /*0430*/  @P2 FMUL R13, R13, 0.25 ;  /* 0x3e8000000d0d2820 */ /* 0x000fc80000400000 */
[----:B------:R-:W-:Y:S01]  /*0440*/  @!P4 FMUL R13, R13, 16777216 ;  /* 0x4b8000000d0dc820 */ /* 0x000fe20000400000 */
[----:B------:R-:W-:-:S04]  /*0450*/  @P3 FMUL R8, R8, 0.25 ;  /* 0x3e80000008083820 */ /* 0x000fc80000400000 */
[----:B------:R-:W-:Y:S01]  /*0460*/  @!P5 FMUL R8, R8, 16777216 ;  /* 0x4b8000000808d820 */ /* 0x000fe20000400000 */
[----:B------:R-:W0:Y:S01]  /*0470*/  MUFU.RCP R13, R13 ;  /* 0x0000000d000d7308 */ /* 0x000e220000001000 */
[----:B------:R-:W-:-:S07]  /*0480*/  FSEL R0, R7, 1, P2 ;  /* 0x3f80000007007808 */ /* 0x000fce0001000000 */
[----:B------:R-:W1:Y:S01]  /*0490*/  MUFU.RCP R8, R8 ;  /* 0x0000000800087308 */ /* 0x000e620000001000 */
[----:B------:R-:W-:Y:S02]  /*04a0*/  FSEL R7, R7, 1, P3 ;  /* 0x3f80000007077808 */ /* 0x000fe40001800000 */
[----:B----4-:R-:W-:Y:S02]  /*04b0*/  SEL R9, R5, RZ, P1 ;  /* 0x000000ff05097207 */ /* 0x010fe40000800000 */
[----:B------:R-:W-:Y:S02]  /*04c0*/  SEL R6, R4, RZ, P1 ;  /* 0x000000ff04067207 */ /* 0x000fe40000800000 */
[----:B------:R-:W3:Y:S01]  /*04d0*/  LDC.64 R4, c[0x0][0x240] ;  /* 0x00009000ff047b82 */ /* 0x000ee20000000a00 */
[----:B------:R-:W-:Y:S01]  /*04e0*/  SEL R11, R12, RZ, P1 ;  /* 0x000000ff0c0b7207 */ /* 0x000fe20000800000 */
[----:B------:R-:W-:Y:S01]  /*04f0*/  @!P4 FMUL R0, R0, 16777216 ;  /* 0x4b8000000000c820 */ /* 0x000fe20000400000 */
[----:B------:R-:W-:Y:S01]  /*0500*/  SEL R14, R14, RZ, P1 ;  /* 0x000000ff0e0e7207 */ /* 0x000fe20000800000 */
[----:B------:R-:W-:-:S02]  /*0510*/  @!P5 FMUL R7, R7, 16777216 ;  /* 0x4b8000000707d820 */ /* 0x000fc40000400000 */
[----:B0-----:R-:W-:Y:S01]  /*0520*/  FMUL R13, R13, R0 ;  /* 0x000000000d0d7220 */ /* 0x001fe20000400000 */
[----:B------:R-:W-:Y:S01]  /*0530*/  FADD R6, R6, -R11 ;  /* 0x8000000b06067221 */ /* 0x000fe20000000000 */
[----:B------:R-:W-:Y:S01]  /*0540*/  FADD R0, R9, -R14 ;  /* 0x8000000e09007221 */ /* 0x000fe20000000000 */
[----:B-1----:R-:W-:Y:S01]  /*0550*/  FMUL R7, R8, R7 ;  /* 0x0000000708077220 */ /* 0x002fe20000400000 */
[----:B-----5:R-:W-:Y:S01]  /*0560*/  SEL R15, R15, RZ, P1 ;  /* 0x000000ff0f0f7207 */ /* 0x020fe20000800000 */
[----:B------:R-:W-:Y:S01]  /*0570*/  FMUL R6, R6, R13 ;  /* 0x0000000d06067220 */ /* 0x000fe20000400000 */
[----:B--2---:R-:W-:Y:S01]  /*0580*/  SEL R18, R18, RZ, P1 ;  /* 0x000000ff12127207 */ /* 0x004fe20000800000 */
[----:B------:R-:W-:Y:S01]  /*0590*/  FMUL R7, R0, R7 ;  /* 0x0000000700077220 */ /* 0x000fe20000400000 */
[----:B------:R-:W-:Y:S02]  /*05a0*/  SEL R19, R19, RZ, P1 ;  /* 0x000000ff13137207 */ /* 0x000fe40000800000 */
[----:B------:R-:W-:-:S03]  /*05b0*/  SEL R16, R16, RZ, P1 ;  /* 0x000000ff10107207 */ /* 0x000fc60000800000 */
[----:B------:R-:W-:Y:S02]  /*05c0*/  FFMA R0, R6, R15, R19 ;  /* 0x0000000f06007223 */ /* 0x000fe40000000013 */
[----:B------:R-:W-:-:S03]  /*05d0*/  FFMA R16, R7, R18, R16 ;  /* 0x0000001207107223 */ /* 0x000fc60000000010 */
[----:B------:R-:W-:Y:S02]  /*05e0*/  FSETP.GEU.AND P1, PT, R0, RZ, PT ;  /* 0x000000ff0000720b */ /* 0x000fe40003f2e000 */
[----:B------:R-:W-:Y:S01]  /*05f0*/  FSETP.GEU.AND P2, PT, R16, RZ, PT ;  /* 0x000000ff1000720b */ /* 0x000fe20003f4e000 */
[----:B---3--:R-:W-:Y:S01]  /*0600*/  IMAD.WIDE R4, R10, 0x4, R4 ;  /* 0x000000040a047825 */ /* 0x008fe200078e0204 */
[----:B------:R-:W-:Y:S02]  /*0610*/  SEL R2, R2, RZ, !P0 ;  /* 0x000000ff02027207 */ /* 0x000fe40004000000 */
[----:B------:R-:W-:Y:S02]  /*0620*/  SEL R3, R3, RZ, !P0 ;  /* 0x000000ff03037207 */ /* 0x000fe40004000000 */
[----:B------:R-:W-:Y:S02]  /*0630*/  @P0 FSEL R2, R0, RZ, P1 ;  /* 0x000000ff00020208 */ /* 0x000fe40000800000 */
[----:B------:R-:W-:-:S05]  /*0640*/  @P0 FSEL R3, R16, RZ, P2 ;  /* 0x000000ff10030208 */ /* 0x000fca0001000000 */
[----:B------:R-:W-:Y:S01]  /*0650*/  STG.E.64 desc[UR4][R4.64], R2 ;  /* 0x0000000204007986 */ /* 0x000fe2000c101b04 */
[----:B------:R-:W-:Y:S05]  /*0660*/  EXIT ;  /* 0x000000000000794d */ /* 0x000fea0003800000 */
.L_x_0:
[----:B------:R-:W-:-:S00]  /*0670*/  BRA `(.L_x_0) ;  /* 0xfffffffc00fc7947 */ /* 0x000fc0000383ffff */
[----:B------:R-:W-:-:S00]  /*0680*/  NOP ;  /* 0x0000000000007918 */ /* 0x000fc00000000000 */
[----:B------:R-:W-:-:S00]  /*0690*/  NOP ;  /* 0x0000000000007918 */ /* 0x000fc00000000000 */
[----:B------:R-:W-:-:S00]  /*06a0*/  NOP ;  /* 0x0000000000007918 */ /* 0x000fc00000000000 */
[----:B------:R-:W-:-:S00]  /*06b0*/  NOP ;  /* 0x0000000000007918 */ /* 0x000fc00000000000 */
[----:B------:R-:W-:-:S00]  /*06c0*/  NOP ;  /* 0x0000000000007918 */ /* 0x000fc00000000000 */
[----:B------:R-:W-:-:S00]  /*06d0*/  NOP ;  /* 0x0000000000007918 */ /* 0x000fc00000000000 */
[----:B------:R-:W-:-:S00]  /*06e0*/  NOP ;  /* 0x0000000000007918 */ /* 0x000fc00000000000 */
[----:B------:R-:W-:-:S00]  /*06f0*/  NOP ;  /* 0x0000000000007918 */ /* 0x000fc00000000000 */
.L_x_1:


//--------------------- .nv.global.init           --------------------------
	.section	.nv.global.init,"aw",@progbits
.nv.global.init:
	.type		_$_str,@object
	.size		_$_str,(_$_str_$_2 - _$_str)
_$_str:
        /*0000*/ 	.byte	0x5f, 0x5f, 0x43, 0x55, 0x44, 0x41, 0x5f, 0x46, 0x54, 0x5a, 0x00
	.type		_$_str_$_2,@object
	.size		_$_str_$_2,(.L_1 - _$_str_$_2)
_$_str_$_2:
        /*000b*/ 	.byte	0x5f, 0x5f, 0x43, 0x55, 0x44, 0x41, 0x5f, 0x50, 0x52, 0x45, 0x43, 0x5f, 0x53, 0x51, 0x52, 0x54
        /*001b*/ 	.byte	0x00
.L_1:


//--------------------- .nv.constant0.triton_poi_fused_cat_21 --------------------------
	.section	.nv.constant0.triton_poi_fused_cat_21,"a",@progbits
	.sectionflags	@""
	.align	4
.nv.constant0.triton_poi_fused_cat_21:
	.zero		588
